//
// Generated by NVIDIA NVVM Compiler
//
// Compiler Build ID: CL-36424714
// Cuda compilation tools, release 13.0, V13.0.88
// Based on NVVM 20.0.0
//

.version 9.0
.target sm_100
.address_size 64

	// .globl	_Z16optimized_kernelPhS_iii
// _ZZ16optimized_kernelPhS_iiiE4tile has been demoted

.visible .entry _Z16optimized_kernelPhS_iii(
	.param .u64 .ptr .align 1 _Z16optimized_kernelPhS_iii_param_0,
	.param .u64 .ptr .align 1 _Z16optimized_kernelPhS_iii_param_1,
	.param .u32 _Z16optimized_kernelPhS_iii_param_2,
	.param .u32 _Z16optimized_kernelPhS_iii_param_3,
	.param .u32 _Z16optimized_kernelPhS_iii_param_4
)
{
	.reg .pred 	%p<6>;
	.reg .b16 	%rs<6>;
	.reg .b32 	%r<42>;
	.reg .b64 	%rd<9>;
	// demoted variable
	.shared .align 1 .b8 _ZZ16optimized_kernelPhS_iiiE4tile[324];
	ld.param.u64 	%rd1, [_Z16optimized_kernelPhS_iii_param_0];
	ld.param.u64 	%rd2, [_Z16optimized_kernelPhS_iii_param_1];
	ld.param.u32 	%r6, [_Z16optimized_kernelPhS_iii_param_2];
	ld.param.u32 	%r7, [_Z16optimized_kernelPhS_iii_param_3];
	ld.param.u32 	%r5, [_Z16optimized_kernelPhS_iii_param_4];
	mov.u32 	%r9, %ctaid.x;
	mov.u32 	%r10, %ntid.x;
	mov.u32 	%r1, %tid.x;
	mad.lo.s32 	%r2, %r9, %r10, %r1;
	mov.u32 	%r11, %ctaid.y;
	mov.u32 	%r12, %ntid.y;
	mov.u32 	%r13, %tid.y;
	mad.lo.s32 	%r14, %r11, %r12, %r13;
	setp.lt.s32 	%p2, %r2, %r6;
	setp.lt.s32 	%p3, %r14, %r7;
	and.pred  	%p1, %p2, %p3;
	mov.u32 	%r15, _ZZ16optimized_kernelPhS_iiiE4tile;
	mad.lo.s32 	%r4, %r13, 18, %r15;
	not.pred 	%p4, %p1;
	@%p4 bra 	$L__BB0_2;
	cvta.to.global.u64 	%rd3, %rd1;
	mad.lo.s32 	%r16, %r5, %r14, %r2;
	cvt.s64.s32 	%rd4, %r16;
	add.s64 	%rd5, %rd3, %rd4;
	ld.global.u8 	%rs1, [%rd5];
	add.s32 	%r17, %r1, %r4;
	st.shared.u8 	[%r17+19], %rs1;
$L__BB0_2:
	bar.sync 	0;
	@%p4 bra 	$L__BB0_4;
	add.s32 	%r18, %r4, %r1;
	ld.shared.u8 	%r19, [%r18];
	ld.shared.u8 	%rs2, [%r18+1];
	mul.wide.u16 	%r20, %rs2, 2;
	add.s32 	%r21, %r20, %r19;
	ld.shared.u8 	%r22, [%r18+2];
	add.s32 	%r23, %r21, %r22;
	ld.shared.u8 	%rs3, [%r18+18];
	mul.wide.u16 	%r24, %rs3, 2;
	add.s32 	%r25, %r24, %r19;
	ld.shared.u8 	%rs4, [%r18+20];
	mul.wide.u16 	%r26, %rs4, 2;
	ld.shared.u8 	%r27, [%r18+36];
	add.s32 	%r28, %r26, %r22;
	add.s32 	%r29, %r25, %r27;
	sub.s32 	%r30, %r28, %r29;
	ld.shared.u8 	%rs5, [%r18+37];
	mul.wide.u16 	%r31, %rs5, 2;
	add.s32 	%r32, %r31, %r27;
	ld.shared.u8 	%r33, [%r18+38];
	add.s32 	%r34, %r30, %r33;
	add.s32 	%r35, %r32, %r33;
	sub.s32 	%r36, %r23, %r35;
	abs.s32 	%r37, %r34;
	abs.s32 	%r38, %r36;
	add.s32 	%r39, %r38, %r37;
	min.u32 	%r40, %r39, 255;
	mad.lo.s32 	%r41, %r5, %r14, %r2;
	cvt.s64.s32 	%rd6, %r41;
	cvta.to.global.u64 	%rd7, %rd2;
	add.s64 	%rd8, %rd7, %rd6;
	st.global.u8 	[%rd8], %r40;
$L__BB0_4:
	ret;

}


// ===== COMPILED SASS (sm_100) =====

	.target	sm_100

	.elftype	@"ET_EXEC"


//--------------------- .note.nv.tkinfo           --------------------------
	.section	.note.nv.tkinfo,"",@"SHT_NOTE"
	.sectionflags	@"SHF_NOTE_NV_TKINFO"
	.tkinfo
        /*0018*/ 	.word	0x00000002
        /*0030*/ 	.string	""
        /*0030*/ 	.string	"ptxas"
        /*0030*/ 	.string	"Cuda compilation tools, release 13.0, V13.0.88"
        /*0030*/ 	.string	"Build cuda_13.0.r13.0/compiler.36424714_0"
        /*0030*/ 	.string	"-arch sm_100 -m 64 "



//--------------------- .note.nv.cuinfo           --------------------------
	.section	.note.nv.cuinfo,"",@"SHT_NOTE"
	.sectionflags	@"SHF_NOTE_NV_CUINFO"
        /*0018*/ 	.short	0x0002
        /*001a*/ 	.short	0x0064
        /*001c*/ 	.short	0x0082
	.zero		2


//--------------------- .nv.info                  --------------------------
	.section	.nv.info,"",@"SHT_CUDA_INFO"
	.align	4


	//----- nvinfo : EIATTR_REGCOUNT
	.align		4
        /*0000*/ 	.byte	0x04, 0x2f
        /*0002*/ 	.short	(.L_1 - .L_0)
	.align		4
.L_0:
        /*0004*/ 	.word	index@(_Z16optimized_kernelPhS_iii)
        /*0008*/ 	.word	0x0000000e


	//----- nvinfo : EIATTR_FRAME_SIZE
	.align		4
.L_1:
        /*000c*/ 	.byte	0x04, 0x11
        /*000e*/ 	.short	(.L_3 - .L_2)
	.align		4
.L_2:
        /*0010*/ 	.word	index@(_Z16optimized_kernelPhS_iii)
        /*0014*/ 	.word	0x00000000


	//----- nvinfo : EIATTR_MIN_STACK_SIZE
	.align		4
.L_3:
        /*0018*/ 	.byte	0x04, 0x12
        /*001a*/ 	.short	(.L_5 - .L_4)
	.align		4
.L_4:
        /*001c*/ 	.word	index@(_Z16optimized_kernelPhS_iii)
        /*0020*/ 	.word	0x00000000
.L_5:


//--------------------- .nv.compat                --------------------------
	.section	.nv.compat,"",@"SHT_CUDA_COMPAT_INFO"
	.align	4
        /*0000*/ 	.byte	0x02, 0x09, 0x00, 0x00, 0x02, 0x02, 0x01, 0x00, 0x02, 0x05, 0x05, 0x00, 0x03, 0x07, 0x01, 0x01
        /*0010*/ 	.byte	0x02, 0x03, 0x00, 0x00, 0x02, 0x06, 0x01, 0x00, 0x04, 0x0b, 0x08, 0x00, 0x09, 0x00, 0x00, 0x00
        /*0020*/ 	.byte	0x00, 0x00, 0x00, 0x00


//--------------------- .nv.info._Z16optimized_kernelPhS_iii --------------------------
	.section	.nv.info._Z16optimized_kernelPhS_iii,"",@"SHT_CUDA_INFO"
	.sectionflags	@""
	.align	4


	//----- nvinfo : EIATTR_CUDA_API_VERSION
	.align		4
        /*0000*/ 	.byte	0x04, 0x37
        /*0002*/ 	.short	(.L_7 - .L_6)
.L_6:
        /*0004*/ 	.word	0x00000082


	//----- nvinfo : EIATTR_KPARAM_INFO
	.align		4
.L_7:
        /*0008*/ 	.byte	0x04, 0x17
        /*000a*/ 	.short	(.L_9 - .L_8)
.L_8:
        /*000c*/ 	.word	0x00000000
        /*0010*/ 	.short	0x0004
        /*0012*/ 	.short	0x0018
        /*0014*/ 	.byte	0x00, 0xf0, 0x11, 0x00


	//----- nvinfo : EIATTR_KPARAM_INFO
	.align		4
.L_9:
        /*0018*/ 	.byte	0x04, 0x17
        /*001a*/ 	.short	(.L_11 - .L_10)
.L_10:
        /*001c*/ 	.word	0x00000000
        /*0020*/ 	.short	0x0003
        /*0022*/ 	.short	0x0014
        /*0024*/ 	.byte	0x00, 0xf0, 0x11, 0x00


	//----- nvinfo : EIATTR_KPARAM_INFO
	.align		4
.L_11:
        /*0028*/ 	.byte	0x04, 0x17
        /*002a*/ 	.short	(.L_13 - .L_12)
.L_12:
        /*002c*/ 	.word	0x00000000
        /*0030*/ 	.short	0x0002
        /*0032*/ 	.short	0x0010
        /*0034*/ 	.byte	0x00, 0xf0, 0x11, 0x00


	//----- nvinfo : EIATTR_KPARAM_INFO
	.align		4
.L_13:
        /*0038*/ 	.byte	0x04, 0x17
        /*003a*/ 	.short	(.L_15 - .L_14)
.L_14:
        /*003c*/ 	.word	0x00000000
        /*0040*/ 	.short	0x0001
        /*0042*/ 	.short	0x0008
        /*0044*/ 	.byte	0x00, 0xf5, 0x21, 0x00


	//----- nvinfo : EIATTR_KPARAM_INFO
	.align		4
.L_15:
        /*0048*/ 	.byte	0x04, 0x17
        /*004a*/ 	.short	(.L_17 - .L_16)
.L_16:
        /*004c*/ 	.word	0x00000000
        /*0050*/ 	.short	0x0000
        /*0052*/ 	.short	0x0000
        /*0054*/ 	.byte	0x00, 0xf5, 0x21, 0x00


	//----- nvinfo : EIATTR_SPARSE_MMA_MASK
	.align		4
.L_17:
        /*0058*/ 	.byte	0x03, 0x50
        /*005a*/ 	.short	0x0000


	//----- nvinfo : EIATTR_MAXREG_COUNT
	.align		4
        /*005c*/ 	.byte	0x03, 0x1b
        /*005e*/ 	.short	0x00ff


	//----- nvinfo : EIATTR_NUM_BARRIERS
	.align		4
        /*0060*/ 	.byte	0x02, 0x4c
        /*0062*/ 	.byte	0x01
	.zero		1


	//----- nvinfo : EIATTR_MERCURY_ISA_VERSION
	.align		4
        /*0064*/ 	.byte	0x03, 0x5f
        /*0066*/ 	.short	0x0101


	//----- nvinfo : EIATTR_VRC_CTA_INIT_COUNT
	.align		4
        /*0068*/ 	.byte	0x02, 0x4a
	.zero		1
	.zero		1


	//----- nvinfo : EIATTR_EXIT_INSTR_OFFSETS
	.align		4
        /*006c*/ 	.byte	0x04, 0x1c
        /*006e*/ 	.short	(.L_19 - .L_18)


	//   ....[0]....
.L_18:
        /*0070*/ 	.word	0x000001a0


	//   ....[1]....
        /*0074*/ 	.word	0x00000350


	//----- nvinfo : EIATTR_CBANK_PARAM_SIZE
	.align		4
.L_19:
        /*0078*/ 	.byte	0x03, 0x19
        /*007a*/ 	.short	0x001c


	//----- nvinfo : EIATTR_PARAM_CBANK
	.align		4
        /*007c*/ 	.byte	0x04, 0x0a
        /*007e*/ 	.short	(.L_21 - .L_20)
	.align		4
.L_20:
        /*0080*/ 	.word	index@(.nv.constant0._Z16optimized_kernelPhS_iii)
        /*0084*/ 	.short	0x0380
        /*0086*/ 	.short	0x001c


	//----- nvinfo : EIATTR_SW_WAR
	.align		4
.L_21:
        /*0088*/ 	.byte	0x04, 0x36
        /*008a*/ 	.short	(.L_23 - .L_22)
.L_22:
        /*008c*/ 	.word	0x00000008
.L_23:


//--------------------- .nv.callgraph             --------------------------
	.section	.nv.callgraph,"",@"SHT_CUDA_CALLGRAPH"
	.align	4
	.sectionentsize	8
	.align		4
        /*0000*/ 	.word	0x00000000
	.align		4
        /*0004*/ 	.word	0xffffffff
	.align		4
        /*0008*/ 	.word	0x00000000
	.align		4
        /*000c*/ 	.word	0xfffffffe
	.align		4
        /*0010*/ 	.word	0x00000000
	.align		4
        /*0014*/ 	.word	0xfffffffd
	.align		4
        /*0018*/ 	.word	0x00000000
	.align		4
        /*001c*/ 	.word	0xfffffffc


//--------------------- .text._Z16optimized_kernelPhS_iii --------------------------
	.section	.text._Z16optimized_kernelPhS_iii,"ax",@progbits
	.align	128
        .global         _Z16optimized_kernelPhS_iii
        .type           _Z16optimized_kernelPhS_iii,@function
        .size           _Z16optimized_kernelPhS_iii,(.L_x_1 - _Z16optimized_kernelPhS_iii)
        .other          _Z16optimized_kernelPhS_iii,@"STO_CUDA_ENTRY STV_DEFAULT"
_Z16optimized_kernelPhS_iii:
.text._Z16optimized_kernelPhS_iii:
[----:B------:R-:W-:Y:S01]  /*0000*/  LDC R1, c[0x0][0x37c] ;  /* 0x0000df00ff017b82 */ /* 0x000fe20000000800 */
[----:B------:R-:W0:Y:S07]  /*0010*/  S2R R11, SR_TID.Y ;  /* 0x00000000000b7919 */ /* 0x000e2e0000002200 */
[----:B------:R-:W1:Y:S01]  /*0020*/  LDC R3, c[0x0][0x360] ;  /* 0x0000d800ff037b82 */ /* 0x000e620000000800 */
[----:B------:R-:W2:Y:S01]  /*0030*/  LDCU.64 UR6, c[0x0][0x390] ;  /* 0x00007200ff0677ac */ /* 0x000ea20008000a00 */
[----:B------:R-:W1:Y:S06]  /*0040*/  S2R R9, SR_TID.X ;  /* 0x0000000000097919 */ /* 0x000e6c0000002100 */
[----:B------:R-:W0:Y:S08]  /*0050*/  S2UR UR5, SR_CTAID.Y ;  /* 0x00000000000579c3 */ /* 0x000e300000002600 */
[----:B------:R-:W0:Y:S08]  /*0060*/  LDC R0, c[0x0][0x364] ;  /* 0x0000d900ff007b82 */ /* 0x000e300000000800 */
[----:B------:R-:W1:Y:S01]  /*0070*/  S2UR UR4, SR_CTAID.X ;  /* 0x00000000000479c3 */ /* 0x000e620000002500 */
[----:B0-----:R-:W-:-:S05]  /*0080*/  IMAD R0, R0, UR5, R11 ;  /* 0x0000000500007c24 */ /* 0x001fca000f8e020b */
[----:B--2---:R-:W-:Y:S01]  /*0090*/  ISETP.GE.AND P0, PT, R0, UR7, PT ;  /* 0x0000000700007c0c */ /* 0x004fe2000bf06270 */
[----:B-1----:R-:W-:Y:S01]  /*00a0*/  IMAD R3, R3, UR4, R9 ;  /* 0x0000000403037c24 */ /* 0x002fe2000f8e0209 */
[----:B------:R-:W0:Y:S04]  /*00b0*/  LDCU.64 UR4, c[0x0][0x358] ;  /* 0x00006b00ff0477ac */ /* 0x000e280008000a00 */
[----:B------:R-:W-:-:S13]  /*00c0*/  ISETP.LT.AND P0, PT, R3, UR6, !P0 ;  /* 0x0000000603007c0c */ /* 0x000fda000c701270 */
[----:B------:R-:W1:Y:S08]  /*00d0*/  @P0 LDC R2, c[0x0][0x398] ;  /* 0x0000e600ff020b82 */ /* 0x000e700000000800 */
[----:B------:R-:W2:Y:S01]  /*00e0*/  @P0 LDC.64 R4, c[0x0][0x380] ;  /* 0x0000e000ff040b82 */ /* 0x000ea20000000a00 */
[----:B-1----:R-:W-:-:S05]  /*00f0*/  @P0 IMAD R2, R0, R2, R3 ;  /* 0x0000000200020224 */ /* 0x002fca00078e0203 */
[----:B--2---:R-:W-:-:S04]  /*0100*/  @P0 IADD3 R4, P1, PT, R2, R4, RZ ;  /* 0x0000000402040210 */ /* 0x004fc80007f3e0ff */
[----:B------:R-:W-:-:S05]  /*0110*/  @P0 LEA.HI.X.SX32 R5, R2, R5, 0x1, P1 ;  /* 0x0000000502050211 */ /* 0x000fca00008f0eff */
[----:B0-----:R-:W2:Y:S01]  /*0120*/  @P0 LDG.E.U8 R4, desc[UR4][R4.64] ;  /* 0x0000000404040981 */ /* 0x001ea2000c1e1100 */
[----:B------:R-:W-:Y:S01]  /*0130*/  MOV R2, 0x400 ;  /* 0x0000040000027802 */ /* 0x000fe20000000f00 */
[----:B------:R-:W0:Y:S03]  /*0140*/  S2R R7, SR_CgaCtaId ;  /* 0x0000000000077919 */ /* 0x000e260000008800 */
[----:B0-----:R-:W-:-:S05]  /*0150*/  LEA R2, R7, R2, 0x18 ;  /* 0x0000000207027211 */ /* 0x001fca00078ec0ff */
[----:B------:R-:W-:-:S04]  /*0160*/  IMAD R2, R11, 0x12, R2 ;  /* 0x000000120b027824 */ /* 0x000fc800078e0202 */
[----:B------:R-:W-:-:S05]  /*0170*/  @P0 IMAD.IADD R7, R2, 0x1, R9 ;  /* 0x0000000102070824 */ /* 0x000fca00078e0209 */
[----:B--2---:R0:W-:Y:S01]  /*0180*/  @P0 STS.U8 [R7+0x13], R4 ;  /* 0x0000130407000388 */ /* 0x0041e20000000000 */
[----:B------:R-:W-:Y:S06]  /*0190*/  BAR.SYNC.DEFER_BLOCKING 0x0 ;  /* 0x0000000000007b1d */ /* 0x000fec0000010000 */
[----:B------:R-:W-:Y:S05]  /*01a0*/  @!P0 EXIT ;  /* 0x000000000000894d */ /* 0x000fea0003800000 */
[----:B------:R-:W-:Y:S01]  /*01b0*/  IMAD.IADD R10, R2, 0x1, R9 ;  /* 0x00000001020a7824 */ /* 0x000fe200078e0209 */
[----:B------:R-:W1:Y:S04]  /*01c0*/  LDCU UR8, c[0x0][0x398] ;  /* 0x00007300ff0877ac */ /* 0x000e680008000800 */
[----:B------:R-:W-:Y:S01]  /*01d0*/  LDS.U8 R2, [R10] ;  /* 0x000000000a027984 */ /* 0x000fe20000000000 */
[----:B------:R-:W2:Y:S03]  /*01e0*/  LDCU.64 UR6, c[0x0][0x388] ;  /* 0x00007100ff0677ac */ /* 0x000ea60008000a00 */
[----:B0-----:R-:W0:Y:S04]  /*01f0*/  LDS.U8 R7, [R10+0x12] ;  /* 0x000012000a077984 */ /* 0x001e280000000000 */
[----:B------:R-:W-:Y:S04]  /*0200*/  LDS.U8 R4, [R10+0x2] ;  /* 0x000002000a047984 */ /* 0x000fe80000000000 */
[----:B------:R-:W3:Y:S01]  /*0210*/  LDS.U8 R9, [R10+0x14] ;  /* 0x000014000a097984 */ /* 0x000ee20000000000 */
[----:B-1----:R-:W-:-:S03]  /*0220*/  IMAD R3, R0, UR8, R3 ;  /* 0x0000000800037c24 */ /* 0x002fc6000f8e0203 */
[----:B------:R-:W1:Y:S04]  /*0230*/  LDS.U8 R6, [R10+0x24] ;  /* 0x000024000a067984 */ /* 0x000e680000000000 */
[----:B------:R-:W4:Y:S04]  /*0240*/  LDS.U8 R11, [R10+0x25] ;  /* 0x000025000a0b7984 */ /* 0x000f280000000000 */
[----:B------:R-:W5:Y:S04]  /*0250*/  LDS.U8 R5, [R10+0x1] ;  /* 0x000001000a057984 */ /* 0x000f680000000000 */
[----:B------:R-:W2:Y:S01]  /*0260*/  LDS.U8 R8, [R10+0x26] ;  /* 0x000026000a087984 */ /* 0x000ea20000000000 */
[----:B0-----:R-:W-:-:S02]  /*0270*/  IMAD R7, R7, 0x2, R2 ;  /* 0x0000000207077824 */ /* 0x001fc400078e0202 */
[----:B---3--:R-:W-:-:S05]  /*0280*/  IMAD R9, R9, 0x2, R4 ;  /* 0x0000000209097824 */ /* 0x008fca00078e0204 */
[--C-:B-1----:R-:W-:Y:S01]  /*0290*/  IADD3 R7, PT, PT, R9, -R7, -R6.reuse ;  /* 0x8000000709077210 */ /* 0x102fe20007ffe806 */
[----:B----4-:R-:W-:Y:S02]  /*02a0*/  IMAD R11, R11, 0x2, R6 ;  /* 0x000000020b0b7824 */ /* 0x010fe400078e0206 */
[----:B-----5:R-:W-:Y:S01]  /*02b0*/  IMAD R5, R5, 0x2, R2 ;  /* 0x0000000205057824 */ /* 0x020fe200078e0202 */
[----:B--2---:R-:W-:Y:S01]  /*02c0*/  IADD3 R2, P0, PT, R3, UR6, RZ ;  /* 0x0000000603027c10 */ /* 0x004fe2000ff1e0ff */
[----:B------:R-:W-:-:S03]  /*02d0*/  IMAD.IADD R11, R11, 0x1, R8 ;  /* 0x000000010b0b7824 */ /* 0x000fc600078e0208 */
[----:B------:R-:W-:Y:S01]  /*02e0*/  LEA.HI.X.SX32 R3, R3, UR7, 0x1, P0 ;  /* 0x0000000703037c11 */ /* 0x000fe200080f0eff */
[----:B------:R-:W-:Y:S01]  /*02f0*/  IMAD.IADD R7, R7, 0x1, R8 ;  /* 0x0000000107077824 */ /* 0x000fe200078e0208 */
[----:B------:R-:W-:-:S04]  /*0300*/  IADD3 R5, PT, PT, -R11, R5, R4 ;  /* 0x000000050b057210 */ /* 0x000fc80007ffe104 */
[----:B------:R-:W-:Y:S02]  /*0310*/  IABS R0, R7 ;  /* 0x0000000700007213 */ /* 0x000fe40000000000 */
[----:B------:R-:W-:-:S04]  /*0320*/  IABS R5, R5 ;  /* 0x0000000500057213 */ /* 0x000fc80000000000 */
[----:B------:R-:W-:-:S05]  /*0330*/  VIADDMNMX.U32 R5, R5, R0, 0xff, PT ;  /* 0x000000ff05057446 */ /* 0x000fca0003800000 */
[----:B------:R-:W-:Y:S01]  /*0340*/  STG.E.U8 desc[UR4][R2.64], R5 ;  /* 0x0000000502007986 */ /* 0x000fe2000c101104 */
[----:B------:R-:W-:Y:S05]  /*0350*/  EXIT ;  /* 0x000000000000794d */ /* 0x000fea0003800000 */
.L_x_0:
[----:B------:R-:W-:-:S00]  /*0360*/  BRA `(.L_x_0) ;  /* 0xfffffffc00fc7947 */ /* 0x000fc0000383ffff */
[----:B------:R-:W-:-:S00]  /*0370*/  NOP ;  /* 0x0000000000007918 */ /* 0x000fc00000000000 */
        /* <DEDUP_REMOVED lines=8> */
.L_x_1:


//--------------------- .nv.shared._Z16optimized_kernelPhS_iii --------------------------
	.section	.nv.shared._Z16optimized_kernelPhS_iii,"aw",@nobits
	.sectionflags	@""
.nv.shared._Z16optimized_kernelPhS_iii:
	.zero		1348


//--------------------- .nv.shared.reserved.0     --------------------------
	.section	.nv.shared.reserved.0,"aw",@nobits
	.weak		__nv_reservedSMEM_offset_0_alias
	.size		__nv_reservedSMEM_offset_0_alias, 0, 64
	.other		__nv_reservedSMEM_offset_0_alias,@"STO_CUDA_RESERVED_SHARED STV_DEFAULT"
__nv_reservedSMEM_offset_0_alias:
	.zero		0
	.zero		64


//--------------------- .nv.constant0._Z16optimized_kernelPhS_iii --------------------------
	.section	.nv.constant0._Z16optimized_kernelPhS_iii,"a",@progbits
	.sectionflags	@""
	.align	4
.nv.constant0._Z16optimized_kernelPhS_iii:
	.zero		924


//--------------------- SYMBOLS --------------------------

	.type		.nv.reservedSmem.offset0,@object
	.size		.nv.reservedSmem.offset0,0x4
	.type		.nv.reservedSmem.cap,@object
	.size		.nv.reservedSmem.cap,0x4
